	.headerflags	@"EF_CUDA_TEXMODE_UNIFIED EF_CUDA_64BIT_ADDRESS EF_CUDA_ACCELERATORS EF_CUDA_SM90 EF_CUDA_VIRTUAL_SM(EF_CUDA_SM90)"
	.elftype	@"ET_EXEC"


//--------------------- .nv.info                  --------------------------
	.section	.nv.info,"",@"SHT_CUDA_INFO"
	.align	4


	//----- nvinfo : EIATTR_REGCOUNT
	.align		4
        /*0000*/ 	.byte	0x04, 0x2f
        /*0002*/ 	.short	(.L_1 - .L_0)
	.align		4
.L_0:
        /*0004*/ 	.word	index@(triton_poi_fused__unsafe_index_add_cat_leaky_relu_25)
        /*0008*/ 	.word	0x0000001c


	//----- nvinfo : EIATTR_MIN_STACK_SIZE
	.align		4
.L_1:
        /*000c*/ 	.byte	0x04, 0x12
        /*000e*/ 	.short	(.L_3 - .L_2)
	.align		4
.L_2:
        /*0010*/ 	.word	index@(triton_poi_fused__unsafe_index_add_cat_leaky_relu_25)
        /*0014*/ 	.word	0x00000000


	//----- nvinfo : EIATTR_FRAME_SIZE
	.align		4
.L_3:
        /*0018*/ 	.byte	0x04, 0x11
        /*001a*/ 	.short	(.L_5 - .L_4)
	.align		4
.L_4:
        /*001c*/ 	.word	index@(triton_poi_fused__unsafe_index_add_cat_leaky_relu_25)
        /*0020*/ 	.word	0x00000000


	//----- nvinfo : EIATTR_MIN_STACK_SIZE
	.align		4
.L_5:
        /*0024*/ 	.byte	0x04, 0x12
        /*0026*/ 	.short	(.L_7 - .L_6)
	.align		4
.L_6:
        /*0028*/ 	.word	index@(triton_poi_fused__unsafe_index_add_cat_leaky_relu_25)
        /*002c*/ 	.word	0x00000000
.L_7:


//--------------------- .nv.info.triton_poi_fused__unsafe_index_add_cat_leaky_relu_25 --------------------------
	.section	.nv.info.triton_poi_fused__unsafe_index_add_cat_leaky_relu_25,"",@"SHT_CUDA_INFO"
	.sectionflags	@""
	.align	4


	//----- nvinfo : EIATTR_CUDA_API_VERSION
	.align		4
        /*0000*/ 	.byte	0x04, 0x37
        /*0002*/ 	.short	(.L_9 - .L_8)
.L_8:
        /*0004*/ 	.word	0x0000007c


	//----- nvinfo : EIATTR_KPARAM_INFO
	.align		4
.L_9:
        /*0008*/ 	.byte	0x04, 0x17
        /*000a*/ 	.short	(.L_11 - .L_10)
.L_10:
        /*000c*/ 	.word	0x00000000
        /*0010*/ 	.short	0x0005
        /*0012*/ 	.short	0x0028
        /*0014*/ 	.byte	0x00, 0xf0, 0x11, 0x00


	//----- nvinfo : EIATTR_KPARAM_INFO
	.align		4
.L_11:
        /*0018*/ 	.byte	0x04, 0x17
        /*001a*/ 	.short	(.L_13 - .L_12)
.L_12:
        /*001c*/ 	.word	0x00000000
        /*0020*/ 	.short	0x0004
        /*0022*/ 	.short	0x0020
        /*0024*/ 	.byte	0x00, 0xf4, 0x21, 0x00


	//----- nvinfo : EIATTR_KPARAM_INFO
	.align		4
.L_13:
        /*0028*/ 	.byte	0x04, 0x17
        /*002a*/ 	.short	(.L_15 - .L_14)
.L_14:
        /*002c*/ 	.word	0x00000000
        /*0030*/ 	.short	0x0003
        /*0032*/ 	.short	0x0018
        /*0034*/ 	.byte	0x00, 0xf4, 0x21, 0x00


	//----- nvinfo : EIATTR_KPARAM_INFO
	.align		4
.L_15:
        /*0038*/ 	.byte	0x04, 0x17
        /*003a*/ 	.short	(.L_17 - .L_16)
.L_16:
        /*003c*/ 	.word	0x00000000
        /*0040*/ 	.short	0x0002
        /*0042*/ 	.short	0x0010
        /*0044*/ 	.byte	0x00, 0xf4, 0x21, 0x00


	//----- nvinfo : EIATTR_KPARAM_INFO
	.align		4
.L_17:
        /*0048*/ 	.byte	0x04, 0x17
        /*004a*/ 	.short	(.L_19 - .L_18)
.L_18:
        /*004c*/ 	.word	0x00000000
        /*0050*/ 	.short	0x0001
        /*0052*/ 	.short	0x0008
        /*0054*/ 	.byte	0x00, 0xf4, 0x21, 0x00


	//----- nvinfo : EIATTR_KPARAM_INFO
	.align		4
.L_19:
        /*0058*/ 	.byte	0x04, 0x17
        /*005a*/ 	.short	(.L_21 - .L_20)
.L_20:
        /*005c*/ 	.word	0x00000000
        /*0060*/ 	.short	0x0000
        /*0062*/ 	.short	0x0000
        /*0064*/ 	.byte	0x00, 0xf4, 0x21, 0x00


	//----- nvinfo : EIATTR_SPARSE_MMA_MASK
	.align		4
.L_21:
        /*0068*/ 	.byte	0x03, 0x50
        /*006a*/ 	.short	0x0000


	//----- nvinfo : EIATTR_MAXREG_COUNT
	.align		4
        /*006c*/ 	.byte	0x03, 0x1b
        /*006e*/ 	.short	0x00ff


	//----- nvinfo : EIATTR_EXIT_INSTR_OFFSETS
	.align		4
        /*0070*/ 	.byte	0x04, 0x1c
        /*0072*/ 	.short	(.L_23 - .L_22)


	//   ....[0]....
.L_22:
        /*0074*/ 	.word	0x000007b0


	//----- nvinfo : EIATTR_REQNTID
	.align		4
.L_23:
        /*0078*/ 	.byte	0x04, 0x10
        /*007a*/ 	.short	(.L_25 - .L_24)
.L_24:
        /*007c*/ 	.word	0x00000080
        /*0080*/ 	.word	0x00000001
        /*0084*/ 	.word	0x00000001


	//----- nvinfo : EIATTR_CBANK_PARAM_SIZE
	.align		4
.L_25:
        /*0088*/ 	.byte	0x03, 0x19
        /*008a*/ 	.short	0x002c


	//----- nvinfo : EIATTR_PARAM_CBANK
	.align		4
        /*008c*/ 	.byte	0x04, 0x0a
        /*008e*/ 	.short	(.L_27 - .L_26)
	.align		4
.L_26:
        /*0090*/ 	.word	index@(.nv.constant0.triton_poi_fused__unsafe_index_add_cat_leaky_relu_25)
        /*0094*/ 	.short	0x0210
        /*0096*/ 	.short	0x002c


	//----- nvinfo : EIATTR_SW_WAR
	.align		4
.L_27:
        /*0098*/ 	.byte	0x04, 0x36
        /*009a*/ 	.short	(.L_29 - .L_28)
.L_28:
        /*009c*/ 	.word	0x00000008
.L_29:


//--------------------- .nv.callgraph             --------------------------
	.section	.nv.callgraph,"",@"SHT_CUDA_CALLGRAPH"
	.align	4
	.sectionentsize	8
	.align		4
        /*0000*/ 	.word	0x00000000
	.align		4
        /*0004*/ 	.word	0xffffffff
	.align		4
        /*0008*/ 	.word	0x00000000
	.align		4
        /*000c*/ 	.word	0xfffffffe
	.align		4
        /*0010*/ 	.word	0x00000000
	.align		4
        /*0014*/ 	.word	0xfffffffd
	.align		4
        /*0018*/ 	.word	0x00000000
	.align		4
        /*001c*/ 	.word	0xfffffffc


//--------------------- .text.triton_poi_fused__unsafe_index_add_cat_leaky_relu_25 --------------------------
	.section	.text.triton_poi_fused__unsafe_index_add_cat_leaky_relu_25,"ax",@progbits
	.align	128
        .global         triton_poi_fused__unsafe_index_add_cat_leaky_relu_25
        .type           triton_poi_fused__unsafe_index_add_cat_leaky_relu_25,@function
        .size           triton_poi_fused__unsafe_index_add_cat_leaky_relu_25,(.L_x_1 - triton_poi_fused__unsafe_index_add_cat_leaky_relu_25)
        .other          triton_poi_fused__unsafe_index_add_cat_leaky_relu_25,@"STO_CUDA_ENTRY STV_DEFAULT"
triton_poi_fused__unsafe_index_add_cat_leaky_relu_25:
.text.triton_poi_fused__unsafe_index_add_cat_leaky_relu_25:
[----:B------:R-:W-:Y:S01]  /*0000*/  LDC R1, c[0x0][0x28] ;  /* 0x00000a00ff017b82 */ /* 0x000fe20000000800 */
[----:B------:R-:W1:Y:S07]  /*0010*/  S2R R0, SR_TID.X ;  /* 0x0000000000007919 */ /* 0x000e6e0000002100 */
[----:B------:R-:W2:Y:S01]  /*0020*/  LDC.64 R2, c[0x0][0x210] ;  /* 0x00008400ff027b82 */ /* 0x000ea20000000a00 */
[----:B------:R-:W-:Y:S01]  /*0030*/  ULDC.64 UR4, c[0x0][0x208] ;  /* 0x0000820000047ab9 */ /* 0x000fe20000000a00 */
[----:B------:R-:W-:Y:S01]  /*0040*/  ULDC.64 UR6, c[0x0][0x228] ;  /* 0x00008a0000067ab9 */ /* 0x000fe20000000a00 */
[----:B------:R-:W3:Y:S01]  /*0050*/  S2R R7, SR_CTAID.X ;  /* 0x0000000000077919 */ /* 0x000ee20000002500 */
[----:B-1----:R-:W-:-:S05]  /*0060*/  IMAD.SHL.U32 R0, R0, 0x4, RZ ;  /* 0x0000000400007824 */ /* 0x002fca00078e00ff */
[----:B------:R-:W-:-:S05]  /*0070*/  LOP3.LUT R0, R0, 0x1fc, RZ, 0xc0, !PT ;  /* 0x000001fc00007812 */ /* 0x000fca00078ec0ff */
[----:B---3--:R-:W-:Y:S01]  /*0080*/  IMAD R0, R7, 0x200, R0 ;  /* 0x0000020007007824 */ /* 0x008fe200078e0200 */
[----:B------:R-:W-:-:S04]  /*0090*/  SHF.R.S32.HI R7, RZ, 0x16, R7 ;  /* 0x00000016ff077819 */ /* 0x000fc80000011407 */
[----:B------:R-:W-:-:S04]  /*00a0*/  SHF.R.S32.HI R13, RZ, 0x1f, R0 ;  /* 0x0000001fff0d7819 */ /* 0x000fc80000011400 */
[----:B------:R-:W-:-:S04]  /*00b0*/  LEA.HI R4, R13, R0, RZ, 0x4 ;  /* 0x000000000d047211 */ /* 0x000fc800078f20ff */
[----:B------:R-:W-:-:S04]  /*00c0*/  SHF.R.S32.HI R5, RZ, 0x4, R4 ;  /* 0x00000004ff057819 */ /* 0x000fc80000011404 */
[----:B------:R-:W-:-:S04]  /*00d0*/  LEA.HI R6, R5, R5, RZ, 0x4 ;  /* 0x0000000505067211 */ /* 0x000fc800078f20ff */
[----:B------:R-:W-:-:S05]  /*00e0*/  LOP3.LUT R6, R6, 0xfffffff0, RZ, 0xc0, !PT ;  /* 0xfffffff006067812 */ /* 0x000fca00078ec0ff */
[----:B------:R-:W-:Y:S01]  /*00f0*/  IMAD.IADD R15, R5, 0x1, -R6 ;  /* 0x00000001050f7824 */ /* 0x000fe200078e0a06 */
[----:B------:R-:W-:Y:S01]  /*0100*/  LOP3.LUT R5, R4, 0xfffffff0, RZ, 0xc0, !PT ;  /* 0xfffffff004057812 */ /* 0x000fe200078ec0ff */
[----:B------:R-:W-:Y:S02]  /*0110*/  VIADD R4, R0, 0x2 ;  /* 0x0000000200047836 */ /* 0x000fe40000000000 */
[----:B--2---:R-:W-:Y:S01]  /*0120*/  IMAD.WIDE R14, R15, 0x8, R2 ;  /* 0x000000080f0e7825 */ /* 0x004fe200078e0202 */
[----:B------:R-:W-:-:S03]  /*0130*/  SGXT R7, R7, 0x1 ;  /* 0x000000010707781a */ /* 0x000fc60000000200 */
[----:B------:R-:W-:Y:S01]  /*0140*/  IMAD.IADD R5, R0, 0x1, -R5 ;  /* 0x0000000100057824 */ /* 0x000fe200078e0a05 */
[----:B------:R-:W-:Y:S01]  /*0150*/  LEA.HI R7, R7, R4, RZ, 0x4 ;  /* 0x0000000407077211 */ /* 0x000fe200078f20ff */
[----:B------:R-:W2:Y:S02]  /*0160*/  LDG.E.EL.64 R14, desc[UR4][R14.64] ;  /* 0x000000040e0e7981 */ /* 0x000ea4000c2e1b00 */
[----:B------:R-:W-:Y:S01]  /*0170*/  IMAD.WIDE R8, R5, 0x8, R2 ;  /* 0x0000000805087825 */ /* 0x000fe200078e0202 */
[----:B------:R-:W-:-:S05]  /*0180*/  LOP3.LUT R7, R7, 0xfffffff0, RZ, 0xc0, !PT ;  /* 0xfffffff007077812 */ /* 0x000fca00078ec0ff */
[----:B------:R-:W-:Y:S01]  /*0190*/  IMAD.IADD R5, R4, 0x1, -R7 ;  /* 0x0000000104057824 */ /* 0x000fe200078e0a07 */
[----:B------:R-:W3:Y:S03]  /*01a0*/  LDG.E.EL.128 R8, desc[UR4][R8.64] ;  /* 0x0000000408087981 */ /* 0x000ee6000c2e1d00 */
[----:B------:R-:W-:-:S06]  /*01b0*/  IMAD.WIDE R4, R5, 0x8, R2 ;  /* 0x0000000805047825 */ /* 0x000fcc00078e0202 */
[----:B------:R-:W4:Y:S01]  /*01c0*/  LDG.E.EL.128 R4, desc[UR4][R4.64] ;  /* 0x0000000404047981 */ /* 0x000f22000c2e1d00 */
[CC--:B------:R-:W-:Y:S02]  /*01d0*/  LEA.HI R2, R13.reuse, R0.reuse, RZ, 0x8 ;  /* 0x000000000d027211 */ /* 0x0c0fe400078f40ff */
[----:B------:R-:W-:Y:S02]  /*01e0*/  LEA.HI R16, R13, R0, RZ, 0xe ;  /* 0x000000000d107211 */ /* 0x000fe400078f70ff */
[----:B------:R-:W-:Y:S02]  /*01f0*/  SHF.R.S32.HI R12, RZ, 0x8, R2 ;  /* 0x00000008ff0c7819 */ /* 0x000fe40000011402 */
[----:B------:R-:W-:Y:S02]  /*0200*/  SHF.R.S32.HI R17, RZ, 0xe, R16 ;  /* 0x0000000eff117819 */ /* 0x000fe40000011410 */
[C---:B------:R-:W-:Y:S01]  /*0210*/  LEA.HI R3, R12.reuse, R12, RZ, 0x6 ;  /* 0x0000000c0c037211 */ /* 0x040fe200078f30ff */
[----:B------:R-:W-:Y:S01]  /*0220*/  IMAD.SHL.U32 R25, R12, 0x40, RZ ;  /* 0x000000400c197824 */ /* 0x000fe200078e00ff */
[----:B------:R-:W-:Y:S01]  /*0230*/  LOP3.LUT R19, R2, 0xffffff00, RZ, 0xc0, !PT ;  /* 0xffffff0002137812 */ /* 0x000fe200078ec0ff */
[----:B------:R-:W-:Y:S01]  /*0240*/  IMAD.SHL.U32 R18, R17, 0x1000, RZ ;  /* 0x0000100011127824 */ /* 0x000fe200078e00ff */
[----:B------:R-:W-:-:S03]  /*0250*/  LOP3.LUT R3, R3, 0xffffffc0, RZ, 0xc0, !PT ;  /* 0xffffffc003037812 */ /* 0x000fc600078ec0ff */
[----:B------:R-:W-:Y:S01]  /*0260*/  IMAD.IADD R19, R0, 0x1, -R19 ;  /* 0x0000000100137824 */ /* 0x000fe200078e0a13 */
[----:B------:R-:W-:Y:S01]  /*0270*/  SHF.R.S32.HI R21, RZ, 0x1f, R18 ;  /* 0x0000001fff157819 */ /* 0x000fe20000011412 */
[----:B------:R-:W-:Y:S01]  /*0280*/  IMAD.IADD R13, R12, 0x1, -R3 ;  /* 0x000000010c0d7824 */ /* 0x000fe200078e0a03 */
[----:B------:R-:W-:-:S03]  /*0290*/  LOP3.LUT R3, R16, 0xffffc000, RZ, 0xc0, !PT ;  /* 0xffffc00010037812 */ /* 0x000fc600078ec0ff */
[----:B------:R-:W-:Y:S02]  /*02a0*/  IMAD.SHL.U32 R2, R13, 0x100, RZ ;  /* 0x000001000d027824 */ /* 0x000fe400078e00ff */
[----:B------:R-:W-:-:S03]  /*02b0*/  IMAD.IADD R16, R0, 0x1, -R3 ;  /* 0x0000000100107824 */ /* 0x000fc600078e0a03 */
[----:B------:R-:W-:Y:S01]  /*02c0*/  IADD3 R18, P0, P1, R2, R19, R18 ;  /* 0x0000001302127210 */ /* 0x000fe2000791e012 */
[----:B------:R-:W-:Y:S01]  /*02d0*/  IMAD R17, R17, 0x3000, R16 ;  /* 0x0000300011117824 */ /* 0x000fe200078e0210 */
[----:B------:R-:W-:Y:S02]  /*02e0*/  SHF.R.S32.HI R19, RZ, 0x1f, R19 ;  /* 0x0000001fff137819 */ /* 0x000fe40000011413 */
[----:B------:R-:W-:-:S04]  /*02f0*/  SHF.R.S32.HI R2, RZ, 0x1f, R2 ;  /* 0x0000001fff027819 */ /* 0x000fc80000011402 */
[----:B------:R-:W-:Y:S02]  /*0300*/  IADD3.X R19, R2, R19, R21, P0, P1 ;  /* 0x0000001302137210 */ /* 0x000fe400007e2415 */
[----:B------:R-:W-:-:S04]  /*0310*/  LEA R2, P1, R18, UR6, 0x2 ;  /* 0x0000000612027c11 */ /* 0x000fc8000f8210ff */
[----:B------:R-:W-:Y:S01]  /*0320*/  LEA.HI.X R3, R18, UR7, R19, 0x2, P1 ;  /* 0x0000000712037c11 */ /* 0x000fe200088f1413 */
[----:B------:R-:W-:Y:S01]  /*0330*/  ULDC.64 UR6, c[0x0][0x218] ;  /* 0x0000860000067ab9 */ /* 0x000fe20000000a00 */
[----:B--2---:R-:W-:-:S04]  /*0340*/  SHF.R.U32.HI R23, RZ, 0x1c, R15 ;  /* 0x0000001cff177819 */ /* 0x004fc8000001160f */
[----:B------:R-:W-:-:S04]  /*0350*/  LOP3.LUT R23, R23, 0x8, RZ, 0xc0, !PT ;  /* 0x0000000817177812 */ /* 0x000fc800078ec0ff */
[----:B------:R-:W-:Y:S02]  /*0360*/  IADD3 R21, P0, R14, R23, RZ ;  /* 0x000000170e157210 */ /* 0x000fe40007f1e0ff */
[----:B---3--:R-:W-:Y:S02]  /*0370*/  SHF.R.U32.HI R19, RZ, 0x1a, R9 ;  /* 0x0000001aff137819 */ /* 0x008fe40000011609 */
[----:B------:R-:W-:Y:S01]  /*0380*/  LEA R14, P1, R10, UR6, 0x2 ;  /* 0x000000060a0e7c11 */ /* 0x000fe2000f8210ff */
[----:B------:R-:W-:Y:S01]  /*0390*/  IMAD.X R16, RZ, RZ, R15, P0 ;  /* 0x000000ffff107224 */ /* 0x000fe200000e060f */
[----:B------:R-:W-:Y:S01]  /*03a0*/  SHF.R.U32.HI R15, RZ, 0x1a, R11 ;  /* 0x0000001aff0f7819 */ /* 0x000fe2000001160b */
[----:B------:R-:W-:Y:S01]  /*03b0*/  IMAD.SHL.U32 R18, R21, 0x20, RZ ;  /* 0x0000002015127824 */ /* 0x000fe200078e00ff */
[----:B------:R-:W-:Y:S02]  /*03c0*/  LEA R20, P0, R8, UR6, 0x2 ;  /* 0x0000000608147c11 */ /* 0x000fe4000f8010ff */
[----:B------:R-:W-:-:S02]  /*03d0*/  LOP3.LUT R19, R19, 0x20, RZ, 0xc0, !PT ;  /* 0x0000002013137812 */ /* 0x000fc400078ec0ff */
[----:B------:R-:W-:Y:S02]  /*03e0*/  LOP3.LUT R15, R15, 0x20, RZ, 0xc0, !PT ;  /* 0x000000200f0f7812 */ /* 0x000fe400078ec0ff */
[----:B------:R-:W-:Y:S02]  /*03f0*/  SHF.L.U64.HI R16, R21, 0x5, R16 ;  /* 0x0000000515107819 */ /* 0x000fe40000010210 */
[----:B------:R-:W-:Y:S02]  /*0400*/  LEA.HI.X R9, R8, UR7, R9, 0x2, P0 ;  /* 0x0000000708097c11 */ /* 0x000fe400080f1409 */
[----:B------:R-:W-:Y:S02]  /*0410*/  LEA.HI.X R11, R10, UR7, R11, 0x2, P1 ;  /* 0x000000070a0b7c11 */ /* 0x000fe400088f140b */
[----:B------:R-:W-:Y:S02]  /*0420*/  IADD3 R8, P0, P1, R18, R20, R19 ;  /* 0x0000001412087210 */ /* 0x000fe4000791e013 */
[----:B----4-:R-:W-:-:S02]  /*0430*/  SHF.R.U32.HI R21, RZ, 0x1a, R5 ;  /* 0x0000001aff157819 */ /* 0x010fc40000011605 */
[----:B------:R-:W-:Y:S02]  /*0440*/  LEA R22, P2, R4, UR6, 0x2 ;  /* 0x0000000604167c11 */ /* 0x000fe4000f8410ff */
[----:B------:R-:W-:Y:S02]  /*0450*/  SHF.R.U32.HI R20, RZ, 0x1a, R7 ;  /* 0x0000001aff147819 */ /* 0x000fe40000011607 */
[----:B------:R-:W-:Y:S02]  /*0460*/  IADD3 R10, P5, P6, R18, R14, R15 ;  /* 0x0000000e120a7210 */ /* 0x000fe40007ebe00f */
[----:B------:R-:W-:Y:S01]  /*0470*/  LEA R19, P3, R6, UR6, 0x2 ;  /* 0x0000000606137c11 */ /* 0x000fe2000f8610ff */
[----:B------:R-:W1:Y:S01]  /*0480*/  LDC.64 R14, c[0x0][0x220] ;  /* 0x00008800ff0e7b82 */ /* 0x000e620000000a00 */
[----:B------:R-:W-:Y:S02]  /*0490*/  LOP3.LUT R21, R21, 0x20, RZ, 0xc0, !PT ;  /* 0x0000002015157812 */ /* 0x000fe400078ec0ff */
[----:B------:R-:W-:-:S02]  /*04a0*/  LEA.HI.X R23, R4, UR7, R5, 0x2, P2 ;  /* 0x0000000704177c11 */ /* 0x000fc400090f1405 */
[----:B------:R-:W-:Y:S02]  /*04b0*/  LOP3.LUT R5, R20, 0x20, RZ, 0xc0, !PT ;  /* 0x0000002014057812 */ /* 0x000fe400078ec0ff */
[----:B------:R-:W-:Y:S02]  /*04c0*/  LEA.HI.X R7, R6, UR7, R7, 0x2, P3 ;  /* 0x0000000706077c11 */ /* 0x000fe400098f1407 */
[----:B------:R-:W-:Y:S02]  /*04d0*/  IADD3 R4, P3, P4, R18, R22, R21 ;  /* 0x0000001612047210 */ /* 0x000fe40007c7e015 */
[----:B------:R-:W-:Y:S02]  /*04e0*/  IADD3.X R9, R16, R9, RZ, P0, P1 ;  /* 0x0000000910097210 */ /* 0x000fe400007e24ff */
[----:B------:R-:W-:Y:S02]  /*04f0*/  IADD3 R6, P1, P2, R18, R19, R5 ;  /* 0x0000001312067210 */ /* 0x000fe40007a3e005 */
[C---:B------:R-:W-:Y:S01]  /*0500*/  IADD3.X R11, R16.reuse, R11, RZ, P5, P6 ;  /* 0x0000000b100b7210 */ /* 0x040fe20002fec4ff */
[----:B------:R-:W-:Y:S01]  /*0510*/  IMAD.WIDE R18, R25, 0x4, R8 ;  /* 0x0000000419127825 */ /* 0x000fe200078e0208 */
[----:B------:R-:W-:-:S02]  /*0520*/  IADD3.X R5, R16, R23, RZ, P3, P4 ;  /* 0x0000001710057210 */ /* 0x000fc40001fe84ff */
[----:B------:R-:W-:Y:S01]  /*0530*/  IADD3.X R7, R16, R7, RZ, P1, P2 ;  /* 0x0000000710077210 */ /* 0x000fe20000fe44ff */
[----:B------:R-:W-:Y:S01]  /*0540*/  IMAD.WIDE R20, R25, 0x4, R10 ;  /* 0x0000000419147825 */ /* 0x000fe200078e020a */
[C---:B------:R-:W-:Y:S01]  /*0550*/  ISETP.GE.AND P0, PT, R13.reuse, 0x30, PT ;  /* 0x000000300d00780c */ /* 0x040fe20003f06270 */
[----:B------:R-:W2:Y:S01]  /*0560*/  LDG.E.EL R12, desc[UR4][R18.64] ;  /* 0x00000004120c7981 */ /* 0x000ea2000c2e1900 */
[----:B------:R-:W-:Y:S01]  /*0570*/  ISETP.GT.AND P5, PT, R13, 0x2f, PT ;  /* 0x0000002f0d00780c */ /* 0x000fe20003fa4270 */
[C---:B------:R-:W-:Y:S02]  /*0580*/  IMAD.WIDE R22, R25.reuse, 0x4, R4 ;  /* 0x0000000419167825 */ /* 0x040fe400078e0204 */
[----:B------:R-:W3:Y:S02]  /*0590*/  LDG.E.EL R13, desc[UR4][R20.64] ;  /* 0x00000004140d7981 */ /* 0x000ee4000c2e1900 */
[----:B------:R-:W-:Y:S02]  /*05a0*/  IMAD.WIDE R24, R25, 0x4, R6 ;  /* 0x0000000419187825 */ /* 0x000fe400078e0206 */
[----:B------:R-:W4:Y:S01]  /*05b0*/  LDG.E.EL R22, desc[UR4][R22.64] ;  /* 0x0000000416167981 */ /* 0x000f22000c2e1900 */
[----:B------:R-:W-:Y:S01]  /*05c0*/  CS2R R4, SRZ ;  /* 0x0000000000047805 */ /* 0x000fe2000001ff00 */
[----:B-1----:R-:W-:-:S02]  /*05d0*/  IMAD.WIDE R14, R17, 0x4, R14 ;  /* 0x00000004110e7825 */ /* 0x002fc400078e020e */
[----:B------:R-:W5:Y:S01]  /*05e0*/  LDG.E.EL R24, desc[UR4][R24.64] ;  /* 0x0000000418187981 */ /* 0x000f62000c2e1900 */
[----:B------:R-:W-:Y:S02]  /*05f0*/  CS2R R6, SRZ ;  /* 0x0000000000067805 */ /* 0x000fe4000001ff00 */
[----:B------:R-:W-:Y:S02]  /*0600*/  CS2R R8, SRZ ;  /* 0x0000000000087805 */ /* 0x000fe4000001ff00 */
[----:B------:R-:W-:Y:S01]  /*0610*/  CS2R R10, SRZ ;  /* 0x00000000000a7805 */ /* 0x000fe2000001ff00 */
[----:B------:R-:W1:Y:S01]  /*0620*/  LDC.64 R16, c[0x0][0x230] ;  /* 0x00008c00ff107b82 */ /* 0x000e620000000a00 */
[----:B------:R-:W5:Y:S04]  /*0630*/  @!P0 LDG.E.128 R4, desc[UR4][R14.64] ;  /* 0x000000040e048981 */ /* 0x000f68000c1e1d00 */
[----:B------:R1:W5:Y:S02]  /*0640*/  @P5 LDG.E.128 R8, desc[UR4][R2.64+-0xc000] ;  /* 0xff40000402085981 */ /* 0x000364000c1e1d00 */
[----:B-1----:R-:W-:Y:S01]  /*0650*/  IMAD.WIDE R2, R0, 0x4, R16 ;  /* 0x0000000400027825 */ /* 0x002fe200078e0210 */
[----:B--2---:R-:W-:-:S02]  /*0660*/  FSETP.GT.AND P1, PT, R12, RZ, PT ;  /* 0x000000ff0c00720b */ /* 0x004fc40003f24000 */
[----:B---3--:R-:W-:Y:S02]  /*0670*/  FSETP.GT.AND P2, PT, R13, RZ, PT ;  /* 0x000000ff0d00720b */ /* 0x008fe40003f44000 */
[----:B----4-:R-:W-:Y:S02]  /*0680*/  FSETP.GT.AND P3, PT, R22, RZ, PT ;  /* 0x000000ff1600720b */ /* 0x010fe40003f64000 */
[----:B-----5:R-:W-:-:S07]  /*0690*/  FSETP.GT.AND P4, PT, R24, RZ, PT ;  /* 0x000000ff1800720b */ /* 0x020fce0003f84000 */
[----:B------:R-:W-:Y:S01]  /*06a0*/  @!P1 FMUL R12, R12, 0.20000000298023223877 ;  /* 0x3e4ccccd0c0c9820 */ /* 0x000fe20000400000 */
[----:B------:R-:W-:Y:S02]  /*06b0*/  SEL R19, R4, RZ, !P0 ;  /* 0x000000ff04137207 */ /* 0x000fe40004000000 */
[----:B------:R-:W-:Y:S02]  /*06c0*/  SEL R4, R5, RZ, !P0 ;  /* 0x000000ff05047207 */ /* 0x000fe40004000000 */
[----:B------:R-:W-:Y:S02]  /*06d0*/  SEL R5, R6, RZ, !P0 ;  /* 0x000000ff06057207 */ /* 0x000fe40004000000 */
[----:B------:R-:W-:Y:S01]  /*06e0*/  SEL R7, R7, RZ, !P0 ;  /* 0x000000ff07077207 */ /* 0x000fe20004000000 */
[----:B------:R-:W-:Y:S01]  /*06f0*/  @!P2 FMUL R13, R13, 0.20000000298023223877 ;  /* 0x3e4ccccd0d0da820 */ /* 0x000fe20000400000 */
[----:B------:R-:W-:Y:S01]  /*0700*/  @P0 SEL R19, R8, RZ, P5 ;  /* 0x000000ff08130207 */ /* 0x000fe20002800000 */
[----:B------:R-:W-:Y:S01]  /*0710*/  @!P3 FMUL R22, R22, 0.20000000298023223877 ;  /* 0x3e4ccccd1616b820 */ /* 0x000fe20000400000 */
[----:B------:R-:W-:Y:S01]  /*0720*/  @P0 SEL R4, R9, RZ, P5 ;  /* 0x000000ff09040207 */ /* 0x000fe20002800000 */
[----:B------:R-:W-:Y:S01]  /*0730*/  @!P4 FMUL R24, R24, 0.20000000298023223877 ;  /* 0x3e4ccccd1818c820 */ /* 0x000fe20000400000 */
[----:B------:R-:W-:-:S02]  /*0740*/  @P0 SEL R5, R10, RZ, P5 ;  /* 0x000000ff0a050207 */ /* 0x000fc40002800000 */
[----:B------:R-:W-:Y:S01]  /*0750*/  @P0 SEL R7, R11, RZ, P5 ;  /* 0x000000ff0b070207 */ /* 0x000fe20002800000 */
[----:B------:R-:W-:Y:S01]  /*0760*/  FADD R12, R12, R19 ;  /* 0x000000130c0c7221 */ /* 0x000fe20000000000 */
[----:B------:R-:W-:Y:S01]  /*0770*/  FADD R13, R13, R4 ;  /* 0x000000040d0d7221 */ /* 0x000fe20000000000 */
[----:B------:R-:W-:Y:S02]  /*0780*/  FADD R14, R22, R5 ;  /* 0x00000005160e7221 */ /* 0x000fe40000000000 */
[----:B------:R-:W-:-:S05]  /*0790*/  FADD R15, R24, R7 ;  /* 0x00000007180f7221 */ /* 0x000fca0000000000 */
[----:B------:R-:W-:Y:S01]  /*07a0*/  STG.E.128 desc[UR4][R2.64], R12 ;  /* 0x0000000c02007986 */ /* 0x000fe2000c101d04 */
[----:B------:R-:W-:Y:S05]  /*07b0*/  EXIT ;  /* 0x000000000000794d */ /* 0x000fea0003800000 */
.L_x_0:
[----:B------:R-:W-:-:S00]  /*07c0*/  BRA `(.L_x_0) ;  /* 0xfffffffc00fc7947 */ /* 0x000fc0000383ffff */
[----:B------:R-:W-:-:S00]  /*07d0*/  NOP ;  /* 0x0000000000007918 */ /* 0x000fc00000000000 */
        /* <DEDUP_REMOVED lines=10> */
.L_x_1:


//--------------------- .nv.constant0.triton_poi_fused__unsafe_index_add_cat_leaky_relu_25 --------------------------
	.section	.nv.constant0.triton_poi_fused__unsafe_index_add_cat_leaky_relu_25,"a",@progbits
	.sectionflags	@""
	.align	4
.nv.constant0.triton_poi_fused__unsafe_index_add_cat_leaky_relu_25:
	.zero		572
